	.headerflags	@"EF_CUDA_TEXMODE_UNIFIED EF_CUDA_64BIT_ADDRESS EF_CUDA_ACCELERATORS EF_CUDA_SM90 EF_CUDA_VIRTUAL_SM(EF_CUDA_SM90)"
	.elftype	@"ET_EXEC"


//--------------------- .nv.info                  --------------------------
	.section	.nv.info,"",@"SHT_CUDA_INFO"
	.align	4


	//----- nvinfo : EIATTR_REGCOUNT
	.align		4
        /*0000*/ 	.byte	0x04, 0x2f
        /*0002*/ 	.short	(.L_3 - .L_2)
	.align		4
.L_2:
        /*0004*/ 	.word	index@(triton_poi_fused__native_batch_norm_legit_no_training_add_convolution_relu_15)
        /*0008*/ 	.word	0x00000018


	//----- nvinfo : EIATTR_MIN_STACK_SIZE
	.align		4
.L_3:
        /*000c*/ 	.byte	0x04, 0x12
        /*000e*/ 	.short	(.L_5 - .L_4)
	.align		4
.L_4:
        /*0010*/ 	.word	index@(triton_poi_fused__native_batch_norm_legit_no_training_add_convolution_relu_15)
        /*0014*/ 	.word	0x00000000


	//----- nvinfo : EIATTR_FRAME_SIZE
	.align		4
.L_5:
        /*0018*/ 	.byte	0x04, 0x11
        /*001a*/ 	.short	(.L_7 - .L_6)
	.align		4
.L_6:
        /*001c*/ 	.word	index@(triton_poi_fused__native_batch_norm_legit_no_training_add_convolution_relu_15)
        /*0020*/ 	.word	0x00000000


	//----- nvinfo : EIATTR_MIN_STACK_SIZE
	.align		4
.L_7:
        /*0024*/ 	.byte	0x04, 0x12
        /*0026*/ 	.short	(.L_9 - .L_8)
	.align		4
.L_8:
        /*0028*/ 	.word	index@(triton_poi_fused__native_batch_norm_legit_no_training_add_convolution_relu_15)
        /*002c*/ 	.word	0x00000000
.L_9:


//--------------------- .nv.info.triton_poi_fused__native_batch_norm_legit_no_training_add_convolution_relu_15 --------------------------
	.section	.nv.info.triton_poi_fused__native_batch_norm_legit_no_training_add_convolution_relu_15,"",@"SHT_CUDA_INFO"
	.sectionflags	@""
	.align	4


	//----- nvinfo : EIATTR_CUDA_API_VERSION
	.align		4
        /*0000*/ 	.byte	0x04, 0x37
        /*0002*/ 	.short	(.L_11 - .L_10)
.L_10:
        /*0004*/ 	.word	0x0000007c


	//----- nvinfo : EIATTR_KPARAM_INFO
	.align		4
.L_11:
        /*0008*/ 	.byte	0x04, 0x17
        /*000a*/ 	.short	(.L_13 - .L_12)
.L_12:
        /*000c*/ 	.word	0x00000000
        /*0010*/ 	.short	0x0008
        /*0012*/ 	.short	0x0040
        /*0014*/ 	.byte	0x00, 0xf0, 0x11, 0x00


	//----- nvinfo : EIATTR_KPARAM_INFO
	.align		4
.L_13:
        /*0018*/ 	.byte	0x04, 0x17
        /*001a*/ 	.short	(.L_15 - .L_14)
.L_14:
        /*001c*/ 	.word	0x00000000
        /*0020*/ 	.short	0x0007
        /*0022*/ 	.short	0x0038
        /*0024*/ 	.byte	0x00, 0xf4, 0x21, 0x00


	//----- nvinfo : EIATTR_KPARAM_INFO
	.align		4
.L_15:
        /*0028*/ 	.byte	0x04, 0x17
        /*002a*/ 	.short	(.L_17 - .L_16)
.L_16:
        /*002c*/ 	.word	0x00000000
        /*0030*/ 	.short	0x0006
        /*0032*/ 	.short	0x0030
        /*0034*/ 	.byte	0x00, 0xf4, 0x21, 0x00


	//----- nvinfo : EIATTR_KPARAM_INFO
	.align		4
.L_17:
        /*0038*/ 	.byte	0x04, 0x17
        /*003a*/ 	.short	(.L_19 - .L_18)
.L_18:
        /*003c*/ 	.word	0x00000000
        /*0040*/ 	.short	0x0005
        /*0042*/ 	.short	0x0028
        /*0044*/ 	.byte	0x00, 0xf4, 0x21, 0x00


	//----- nvinfo : EIATTR_KPARAM_INFO
	.align		4
.L_19:
        /*0048*/ 	.byte	0x04, 0x17
        /*004a*/ 	.short	(.L_21 - .L_20)
.L_20:
        /*004c*/ 	.word	0x00000000
        /*0050*/ 	.short	0x0004
        /*0052*/ 	.short	0x0020
        /*0054*/ 	.byte	0x00, 0xf4, 0x21, 0x00


	//----- nvinfo : EIATTR_KPARAM_INFO
	.align		4
.L_21:
        /*0058*/ 	.byte	0x04, 0x17
        /*005a*/ 	.short	(.L_23 - .L_22)
.L_22:
        /*005c*/ 	.word	0x00000000
        /*0060*/ 	.short	0x0003
        /*0062*/ 	.short	0x0018
        /*0064*/ 	.byte	0x00, 0xf4, 0x21, 0x00


	//----- nvinfo : EIATTR_KPARAM_INFO
	.align		4
.L_23:
        /*0068*/ 	.byte	0x04, 0x17
        /*006a*/ 	.short	(.L_25 - .L_24)
.L_24:
        /*006c*/ 	.word	0x00000000
        /*0070*/ 	.short	0x0002
        /*0072*/ 	.short	0x0010
        /*0074*/ 	.byte	0x00, 0xf4, 0x21, 0x00


	//----- nvinfo : EIATTR_KPARAM_INFO
	.align		4
.L_25:
        /*0078*/ 	.byte	0x04, 0x17
        /*007a*/ 	.short	(.L_27 - .L_26)
.L_26:
        /*007c*/ 	.word	0x00000000
        /*0080*/ 	.short	0x0001
        /*0082*/ 	.short	0x0008
        /*0084*/ 	.byte	0x00, 0xf4, 0x21, 0x00


	//----- nvinfo : EIATTR_KPARAM_INFO
	.align		4
.L_27:
        /*0088*/ 	.byte	0x04, 0x17
        /*008a*/ 	.short	(.L_29 - .L_28)
.L_28:
        /*008c*/ 	.word	0x00000000
        /*0090*/ 	.short	0x0000
        /*0092*/ 	.short	0x0000
        /*0094*/ 	.byte	0x00, 0xf4, 0x21, 0x00


	//----- nvinfo : EIATTR_SPARSE_MMA_MASK
	.align		4
.L_29:
        /*0098*/ 	.byte	0x03, 0x50
        /*009a*/ 	.short	0x0000


	//----- nvinfo : EIATTR_MAXREG_COUNT
	.align		4
        /*009c*/ 	.byte	0x03, 0x1b
        /*009e*/ 	.short	0x00ff


	//----- nvinfo : EIATTR_EXIT_INSTR_OFFSETS
	.align		4
        /*00a0*/ 	.byte	0x04, 0x1c
        /*00a2*/ 	.short	(.L_31 - .L_30)


	//   ....[0]....
.L_30:
        /*00a4*/ 	.word	0x000004c0


	//----- nvinfo : EIATTR_REQNTID
	.align		4
.L_31:
        /*00a8*/ 	.byte	0x04, 0x10
        /*00aa*/ 	.short	(.L_33 - .L_32)
.L_32:
        /*00ac*/ 	.word	0x00000080
        /*00b0*/ 	.word	0x00000001
        /*00b4*/ 	.word	0x00000001


	//----- nvinfo : EIATTR_CBANK_PARAM_SIZE
	.align		4
.L_33:
        /*00b8*/ 	.byte	0x03, 0x19
        /*00ba*/ 	.short	0x0044


	//----- nvinfo : EIATTR_PARAM_CBANK
	.align		4
        /*00bc*/ 	.byte	0x04, 0x0a
        /*00be*/ 	.short	(.L_35 - .L_34)
	.align		4
.L_34:
        /*00c0*/ 	.word	index@(.nv.constant0.triton_poi_fused__native_batch_norm_legit_no_training_add_convolution_relu_15)
        /*00c4*/ 	.short	0x0210
        /*00c6*/ 	.short	0x0044


	//----- nvinfo : EIATTR_SW_WAR
	.align		4
.L_35:
        /*00c8*/ 	.byte	0x04, 0x36
        /*00ca*/ 	.short	(.L_37 - .L_36)
.L_36:
        /*00cc*/ 	.word	0x00000008
.L_37:


//--------------------- .nv.callgraph             --------------------------
	.section	.nv.callgraph,"",@"SHT_CUDA_CALLGRAPH"
	.align	4
	.sectionentsize	8
	.align		4
        /*0000*/ 	.word	0x00000000
	.align		4
        /*0004*/ 	.word	0xffffffff
	.align		4
        /*0008*/ 	.word	0x00000000
	.align		4
        /*000c*/ 	.word	0xfffffffe
	.align		4
        /*0010*/ 	.word	0x00000000
	.align		4
        /*0014*/ 	.word	0xfffffffd
	.align		4
        /*0018*/ 	.word	0x00000000
	.align		4
        /*001c*/ 	.word	0xfffffffc


//--------------------- .nv.constant4             --------------------------
	.section	.nv.constant4,"a",@progbits
	.align	8
	.align		8
.nv.constant4:
        /*0000*/ 	.dword	_$_str
	.align		8
        /*0008*/ 	.dword	_$_str_$_2


//--------------------- .text.triton_poi_fused__native_batch_norm_legit_no_training_add_convolution_relu_15 --------------------------
	.section	.text.triton_poi_fused__native_batch_norm_legit_no_training_add_convolution_relu_15,"ax",@progbits
	.align	128
        .global         triton_poi_fused__native_batch_norm_legit_no_training_add_convolution_relu_15
        .type           triton_poi_fused__native_batch_norm_legit_no_training_add_convolution_relu_15,@function
        .size           triton_poi_fused__native_batch_norm_legit_no_training_add_convolution_relu_15,(.L_x_1 - triton_poi_fused__native_batch_norm_legit_no_training_add_convolution_relu_15)
        .other          triton_poi_fused__native_batch_norm_legit_no_training_add_convolution_relu_15,@"STO_CUDA_ENTRY STV_DEFAULT"
triton_poi_fused__native_batch_norm_legit_no_training_add_convolution_relu_15:
.text.triton_poi_fused__native_batch_norm_legit_no_training_add_convolution_relu_15:
[----:B------:R-:W-:Y:S01]  /*0000*/  LDC R1, c[0x0][0x28] ;  /* 0x00000a00ff017b82 */ /* 0x000fe20000000800 */
[----:B------:R-:W1:Y:S07]  /*0010*/  S2R R0, SR_TID.X ;  /* 0x0000000000007919 */ /* 0x000e6e0000002100 */
[----:B------:R-:W2:Y:S01]  /*0020*/  LDC.64 R4, c[0x0][0x230] ;  /* 0x00008c00ff047b82 */ /* 0x000ea20000000a00 */
[----:B------:R-:W-:Y:S01]  /*0030*/  ULDC.64 UR4, c[0x0][0x208] ;  /* 0x0000820000047ab9 */ /* 0x000fe20000000a00 */
[----:B------:R-:W3:Y:S06]  /*0040*/  S2R R7, SR_CTAID.X ;  /* 0x0000000000077919 */ /* 0x000eec0000002500 */
[----:B------:R-:W4:Y:S08]  /*0050*/  LDC.64 R10, c[0x0][0x218] ;  /* 0x00008600ff0a7b82 */ /* 0x000f300000000a00 */
[----:B------:R-:W5:Y:S08]  /*0060*/  LDC.64 R16, c[0x0][0x240] ;  /* 0x00009000ff107b82 */ /* 0x000f700000000a00 */
[----:B------:R-:W5:Y:S01]  /*0070*/  LDC.64 R18, c[0x0][0x238] ;  /* 0x00008e00ff127b82 */ /* 0x000f620000000a00 */
[----:B-1----:R-:W-:-:S07]  /*0080*/  SHF.L.U32 R0, R0, 0x1, RZ ;  /* 0x0000000100007819 */ /* 0x002fce00000006ff */
[----:B------:R-:W1:Y:S01]  /*0090*/  LDC.64 R12, c[0x0][0x220] ;  /* 0x00008800ff0c7b82 */ /* 0x000e620000000a00 */
[----:B---3--:R-:W-:Y:S02]  /*00a0*/  SHF.R.S32.HI R3, RZ, 0x17, R7 ;  /* 0x00000017ff037819 */ /* 0x008fe40000011407 */
[----:B------:R-:W-:Y:S02]  /*00b0*/  LOP3.LUT R0, R0, 0xfe, RZ, 0xc0, !PT ;  /* 0x000000fe00007812 */ /* 0x000fe400078ec0ff */
[----:B------:R-:W-:Y:S02]  /*00c0*/  SGXT R3, R3, 0x1 ;  /* 0x000000010303781a */ /* 0x000fe40000000200 */
[----:B------:R-:W-:Y:S02]  /*00d0*/  LEA R0, R7, R0, 0x8 ;  /* 0x0000000007007211 */ /* 0x000fe400078e40ff */
[----:B------:R-:W3:Y:S02]  /*00e0*/  LDC.64 R6, c[0x0][0x228] ;  /* 0x00008a00ff067b82 */ /* 0x000ee40000000a00 */
[----:B------:R-:W-:-:S04]  /*00f0*/  LEA.HI R3, R3, R0, RZ, 0x7 ;  /* 0x0000000003037211 */ /* 0x000fc800078f38ff */
[----:B------:R-:W-:-:S04]  /*0100*/  LOP3.LUT R3, R3, 0xffffff80, RZ, 0xc0, !PT ;  /* 0xffffff8003037812 */ /* 0x000fc800078ec0ff */
[----:B------:R-:W-:Y:S02]  /*0110*/  IADD3 R14, R0, -R3, RZ ;  /* 0x80000003000e7210 */ /* 0x000fe40007ffe0ff */
[----:B------:R-:W1:Y:S03]  /*0120*/  LDC.64 R2, c[0x0][0x210] ;  /* 0x00008400ff027b82 */ /* 0x000e660000000a00 */
[----:B--2---:R-:W-:-:S06]  /*0130*/  IMAD.WIDE R4, R14, 0x4, R4 ;  /* 0x000000040e047825 */ /* 0x004fcc00078e0204 */
[----:B------:R-:W2:Y:S01]  /*0140*/  LDG.E.EL.64 R4, desc[UR4][R4.64] ;  /* 0x0000000404047981 */ /* 0x000ea2000c2e1b00 */
[----:B----4-:R-:W-:-:S04]  /*0150*/  IMAD.WIDE R10, R14, 0x4, R10 ;  /* 0x000000040e0a7825 */ /* 0x010fc800078e020a */
[C---:B---3--:R-:W-:Y:S02]  /*0160*/  IMAD.WIDE R6, R14.reuse, 0x4, R6 ;  /* 0x000000040e067825 */ /* 0x048fe400078e0206 */
[----:B------:R-:W3:Y:S02]  /*0170*/  LDG.E.EL.64 R10, desc[UR4][R10.64] ;  /* 0x000000040a0a7981 */ /* 0x000ee4000c2e1b00 */
[----:B-----5:R-:W-:Y:S02]  /*0180*/  IMAD.WIDE R16, R14, 0x4, R16 ;  /* 0x000000040e107825 */ /* 0x020fe400078e0210 */
[----:B------:R-:W4:Y:S02]  /*0190*/  LDG.E.EL.64 R6, desc[UR4][R6.64] ;  /* 0x0000000406067981 */ /* 0x000f24000c2e1b00 */
[----:B01----:R-:W-:Y:S02]  /*01a0*/  IMAD.WIDE R2, R0, 0x4, R2 ;  /* 0x0000000400027825 */ /* 0x003fe400078e0202 */
[----:B------:R-:W5:Y:S04]  /*01b0*/  LDG.E.EL.64 R16, desc[UR4][R16.64] ;  /* 0x0000000410107981 */ /* 0x000f68000c2e1b00 */
[----:B------:R-:W3:Y:S01]  /*01c0*/  LDG.E.64 R8, desc[UR4][R2.64] ;  /* 0x0000000402087981 */ /* 0x000ee2000c1e1b00 */
[----:B------:R-:W-:-:S05]  /*01d0*/  IMAD.WIDE R18, R14, 0x4, R18 ;  /* 0x000000040e127825 */ /* 0x000fca00078e0212 */
[----:B------:R-:W5:Y:S01]  /*01e0*/  LDG.E.EL.64 R14, desc[UR4][R18.64] ;  /* 0x00000004120e7981 */ /* 0x000f62000c2e1b00 */
[----:B------:R-:W-:-:S06]  /*01f0*/  IMAD.WIDE R12, R0, 0x4, R12 ;  /* 0x00000004000c7825 */ /* 0x000fcc00078e020c */
[----:B------:R-:W4:Y:S01]  /*0200*/  LDG.E.64 R12, desc[UR4][R12.64] ;  /* 0x000000040c0c7981 */ /* 0x000f22000c1e1b00 */
[----:B--2---:R-:W-:Y:S01]  /*0210*/  FADD R4, R4, 9.9999997473787516356e-06 ;  /* 0x3727c5ac04047421 */ /* 0x004fe20000000000 */
[----:B------:R-:W-:-:S03]  /*0220*/  FADD R5, R5, 9.9999997473787516356e-06 ;  /* 0x3727c5ac05057421 */ /* 0x000fc60000000000 */
[----:B------:R-:W0:Y:S08]  /*0230*/  MUFU.SQRT R20, R4 ;  /* 0x0000000400147308 */ /* 0x000e300000002000 */
[----:B------:R-:W1:Y:S01]  /*0240*/  MUFU.SQRT R21, R5 ;  /* 0x0000000500157308 */ /* 0x000e620000002000 */
[C---:B0-----:R-:W-:Y:S02]  /*0250*/  FSETP.GT.AND P0, PT, R20.reuse, 8.50705917302346158658e+37, PT ;  /* 0x7e8000001400780b */ /* 0x041fe40003f04000 */
[----:B------:R-:W-:-:S02]  /*0260*/  FSETP.GEU.AND P2, PT, R20, 1.175494350822287508e-38, PT ;  /* 0x008000001400780b */ /* 0x000fc40003f4e000 */
[C---:B-1----:R-:W-:Y:S02]  /*0270*/  FSETP.GT.AND P1, PT, R21.reuse, 8.50705917302346158658e+37, PT ;  /* 0x7e8000001500780b */ /* 0x042fe40003f24000 */
[----:B------:R-:W-:-:S07]  /*0280*/  FSETP.GEU.AND P3, PT, R21, 1.175494350822287508e-38, PT ;  /* 0x008000001500780b */ /* 0x000fce0003f6e000 */
[----:B------:R-:W-:Y:S01]  /*0290*/  @P0 FMUL R20, R20, 0.25 ;  /* 0x3e80000014140820 */ /* 0x000fe20000400000 */
[----:B------:R-:W-:-:S03]  /*02a0*/  HFMA2.MMA R4, -RZ, RZ, 1.625, 0 ;  /* 0x3e800000ff047435 */ /* 0x000fc600000001ff */
[----:B------:R-:W-:Y:S01]  /*02b0*/  @!P2 FMUL R20, R20, 16777216 ;  /* 0x4b8000001414a820 */ /* 0x000fe20000400000 */
[----:B------:R-:W-:-:S04]  /*02c0*/  @P1 FMUL R21, R21, 0.25 ;  /* 0x3e80000015151820 */ /* 0x000fc80000400000 */
[----:B------:R-:W-:Y:S01]  /*02d0*/  @!P3 FMUL R21, R21, 16777216 ;  /* 0x4b8000001515b820 */ /* 0x000fe20000400000 */
[----:B------:R-:W0:Y:S01]  /*02e0*/  MUFU.RCP R20, R20 ;  /* 0x0000001400147308 */ /* 0x000e220000001000 */
[----:B------:R-:W-:-:S07]  /*02f0*/  FSEL R5, R4, 1, P0 ;  /* 0x3f80000004057808 */ /* 0x000fce0000000000 */
[----:B------:R-:W1:Y:S01]  /*0300*/  MUFU.RCP R21, R21 ;  /* 0x0000001500157308 */ /* 0x000e620000001000 */
[----:B------:R-:W-:Y:S01]  /*0310*/  FSEL R4, R4, 1, P1 ;  /* 0x3f80000004047808 */ /* 0x000fe20000800000 */
[----:B------:R-:W-:Y:S01]  /*0320*/  @!P2 FMUL R5, R5, 16777216 ;  /* 0x4b8000000505a820 */ /* 0x000fe20000400000 */
[----:B---3--:R-:W-:Y:S01]  /*0330*/  FADD R8, R8, R10 ;  /* 0x0000000a08087221 */ /* 0x008fe20000000000 */
[----:B------:R-:W-:Y:S02]  /*0340*/  FADD R9, R9, R11 ;  /* 0x0000000b09097221 */ /* 0x000fe40000000000 */
[----:B------:R-:W-:Y:S01]  /*0350*/  @!P3 FMUL R4, R4, 16777216 ;  /* 0x4b8000000404b820 */ /* 0x000fe20000400000 */
[----:B0-----:R-:W-:Y:S01]  /*0360*/  FMUL R11, R20, R5 ;  /* 0x00000005140b7220 */ /* 0x001fe20000400000 */
[----:B----4-:R-:W-:Y:S01]  /*0370*/  FADD R6, -R6, R8 ;  /* 0x0000000806067221 */ /* 0x010fe20000000100 */
[----:B------:R-:W-:-:S03]  /*0380*/  FADD R7, -R7, R9 ;  /* 0x0000000907077221 */ /* 0x000fc60000000100 */
[----:B------:R-:W-:Y:S01]  /*0390*/  FMUL R11, R6, R11 ;  /* 0x0000000b060b7220 */ /* 0x000fe20000400000 */
[----:B-1----:R-:W-:Y:S02]  /*03a0*/  FMUL R10, R21, R4 ;  /* 0x00000004150a7220 */ /* 0x002fe40000400000 */
[----:B------:R-:W0:Y:S02]  /*03b0*/  LDC.64 R4, c[0x0][0x248] ;  /* 0x00009200ff047b82 */ /* 0x000e240000000a00 */
[----:B------:R-:W-:Y:S01]  /*03c0*/  FMUL R10, R7, R10 ;  /* 0x0000000a070a7220 */ /* 0x000fe20000400000 */
[----:B-----5:R-:W-:-:S03]  /*03d0*/  FFMA R11, R14, R11, R16 ;  /* 0x0000000b0e0b7223 */ /* 0x020fc60000000010 */
[----:B------:R-:W-:Y:S02]  /*03e0*/  FFMA R10, R15, R10, R17 ;  /* 0x0000000a0f0a7223 */ /* 0x000fe40000000011 */
[----:B------:R-:W-:-:S03]  /*03f0*/  FSETP.GEU.AND P0, PT, R11, RZ, PT ;  /* 0x000000ff0b00720b */ /* 0x000fc60003f0e000 */
[C---:B------:R-:W-:Y:S02]  /*0400*/  FSETP.GEU.AND P1, PT, R10.reuse, RZ, PT ;  /* 0x000000ff0a00720b */ /* 0x040fe40003f2e000 */
[----:B------:R-:W-:Y:S02]  /*0410*/  FSEL R11, R11, RZ, P0 ;  /* 0x000000ff0b0b7208 */ /* 0x000fe40000000000 */
[----:B------:R-:W-:Y:S02]  /*0420*/  FSEL R10, R10, RZ, P1 ;  /* 0x000000ff0a0a7208 */ /* 0x000fe40000800000 */
[----:B------:R-:W-:Y:S01]  /*0430*/  FSETP.GEU.AND P0, PT, R11, -R12, PT ;  /* 0x8000000c0b00720b */ /* 0x000fe20003f0e000 */
[----:B------:R-:W-:Y:S01]  /*0440*/  FADD R11, R12, R11 ;  /* 0x0000000b0c0b7221 */ /* 0x000fe20000000000 */
[----:B------:R-:W-:Y:S01]  /*0450*/  FSETP.GEU.AND P1, PT, R10, -R13, PT ;  /* 0x8000000d0a00720b */ /* 0x000fe20003f2e000 */
[----:B------:R-:W-:-:S03]  /*0460*/  FADD R6, R13, R10 ;  /* 0x0000000a0d067221 */ /* 0x000fc60000000000 */
[----:B------:R-:W-:Y:S01]  /*0470*/  FSEL R10, R11, RZ, P0 ;  /* 0x000000ff0b0a7208 */ /* 0x000fe20000000000 */
[----:B0-----:R-:W-:Y:S01]  /*0480*/  IMAD.WIDE R4, R0, 0x4, R4 ;  /* 0x0000000400047825 */ /* 0x001fe200078e0204 */
[----:B------:R-:W-:Y:S01]  /*0490*/  FSEL R11, R6, RZ, P1 ;  /* 0x000000ff060b7208 */ /* 0x000fe20000800000 */
[----:B------:R-:W-:Y:S04]  /*04a0*/  STG.E.64 desc[UR4][R2.64], R8 ;  /* 0x0000000802007986 */ /* 0x000fe8000c101b04 */
[----:B------:R-:W-:Y:S01]  /*04b0*/  STG.E.64 desc[UR4][R4.64], R10 ;  /* 0x0000000a04007986 */ /* 0x000fe2000c101b04 */
[----:B------:R-:W-:Y:S05]  /*04c0*/  EXIT ;  /* 0x000000000000794d */ /* 0x000fea0003800000 */
.L_x_0:
[----:B------:R-:W-:-:S00]  /*04d0*/  BRA `(.L_x_0) ;  /* 0xfffffffc00fc7947 */ /* 0x000fc0000383ffff */
[----:B------:R-:W-:-:S00]  /*04e0*/  NOP ;  /* 0x0000000000007918 */ /* 0x000fc00000000000 */
        /* <DEDUP_REMOVED lines=9> */
.L_x_1:


//--------------------- .nv.global.init           --------------------------
	.section	.nv.global.init,"aw",@progbits
.nv.global.init:
	.type		_$_str,@object
	.size		_$_str,(_$_str_$_2 - _$_str)
_$_str:
        /*0000*/ 	.byte	0x5f, 0x5f, 0x43, 0x55, 0x44, 0x41, 0x5f, 0x46, 0x54, 0x5a, 0x00
	.type		_$_str_$_2,@object
	.size		_$_str_$_2,(.L_1 - _$_str_$_2)
_$_str_$_2:
        /*000b*/ 	.byte	0x5f, 0x5f, 0x43, 0x55, 0x44, 0x41, 0x5f, 0x50, 0x52, 0x45, 0x43, 0x5f, 0x53, 0x51, 0x52, 0x54
        /*001b*/ 	.byte	0x00
.L_1:


//--------------------- .nv.constant0.triton_poi_fused__native_batch_norm_legit_no_training_add_convolution_relu_15 --------------------------
	.section	.nv.constant0.triton_poi_fused__native_batch_norm_legit_no_training_add_convolution_relu_15,"a",@progbits
	.sectionflags	@""
	.align	4
.nv.constant0.triton_poi_fused__native_batch_norm_legit_no_training_add_convolution_relu_15:
	.zero		596
